	.headerflags	@"EF_CUDA_TEXMODE_UNIFIED EF_CUDA_64BIT_ADDRESS EF_CUDA_ACCELERATORS EF_CUDA_SM90 EF_CUDA_VIRTUAL_SM(EF_CUDA_SM90)"
	.elftype	@"ET_EXEC"


//--------------------- .nv.info                  --------------------------
	.section	.nv.info,"",@"SHT_CUDA_INFO"
	.align	4


	//----- nvinfo : EIATTR_REGCOUNT
	.align		4
        /*0000*/ 	.byte	0x04, 0x2f
        /*0002*/ 	.short	(.L_1 - .L_0)
	.align		4
.L_0:
        /*0004*/ 	.word	index@(triton_poi_fused_convolution_1)
        /*0008*/ 	.word	0x00000012


	//----- nvinfo : EIATTR_MIN_STACK_SIZE
	.align		4
.L_1:
        /*000c*/ 	.byte	0x04, 0x12
        /*000e*/ 	.short	(.L_3 - .L_2)
	.align		4
.L_2:
        /*0010*/ 	.word	index@(triton_poi_fused_convolution_1)
        /*0014*/ 	.word	0x00000000


	//----- nvinfo : EIATTR_FRAME_SIZE
	.align		4
.L_3:
        /*0018*/ 	.byte	0x04, 0x11
        /*001a*/ 	.short	(.L_5 - .L_4)
	.align		4
.L_4:
        /*001c*/ 	.word	index@(triton_poi_fused_convolution_1)
        /*0020*/ 	.word	0x00000000


	//----- nvinfo : EIATTR_MIN_STACK_SIZE
	.align		4
.L_5:
        /*0024*/ 	.byte	0x04, 0x12
        /*0026*/ 	.short	(.L_7 - .L_6)
	.align		4
.L_6:
        /*0028*/ 	.word	index@(triton_poi_fused_convolution_1)
        /*002c*/ 	.word	0x00000000
.L_7:


//--------------------- .nv.info.triton_poi_fused_convolution_1 --------------------------
	.section	.nv.info.triton_poi_fused_convolution_1,"",@"SHT_CUDA_INFO"
	.sectionflags	@""
	.align	4


	//----- nvinfo : EIATTR_CUDA_API_VERSION
	.align		4
        /*0000*/ 	.byte	0x04, 0x37
        /*0002*/ 	.short	(.L_9 - .L_8)
.L_8:
        /*0004*/ 	.word	0x0000007c


	//----- nvinfo : EIATTR_KPARAM_INFO
	.align		4
.L_9:
        /*0008*/ 	.byte	0x04, 0x17
        /*000a*/ 	.short	(.L_11 - .L_10)
.L_10:
        /*000c*/ 	.word	0x00000000
        /*0010*/ 	.short	0x0004
        /*0012*/ 	.short	0x001c
        /*0014*/ 	.byte	0x00, 0xf0, 0x11, 0x00


	//----- nvinfo : EIATTR_KPARAM_INFO
	.align		4
.L_11:
        /*0018*/ 	.byte	0x04, 0x17
        /*001a*/ 	.short	(.L_13 - .L_12)
.L_12:
        /*001c*/ 	.word	0x00000000
        /*0020*/ 	.short	0x0003
        /*0022*/ 	.short	0x0018
        /*0024*/ 	.byte	0x00, 0xf0, 0x11, 0x00


	//----- nvinfo : EIATTR_KPARAM_INFO
	.align		4
.L_13:
        /*0028*/ 	.byte	0x04, 0x17
        /*002a*/ 	.short	(.L_15 - .L_14)
.L_14:
        /*002c*/ 	.word	0x00000000
        /*0030*/ 	.short	0x0002
        /*0032*/ 	.short	0x0010
        /*0034*/ 	.byte	0x00, 0xf4, 0x21, 0x00


	//----- nvinfo : EIATTR_KPARAM_INFO
	.align		4
.L_15:
        /*0038*/ 	.byte	0x04, 0x17
        /*003a*/ 	.short	(.L_17 - .L_16)
.L_16:
        /*003c*/ 	.word	0x00000000
        /*0040*/ 	.short	0x0001
        /*0042*/ 	.short	0x0008
        /*0044*/ 	.byte	0x00, 0xf4, 0x21, 0x00


	//----- nvinfo : EIATTR_KPARAM_INFO
	.align		4
.L_17:
        /*0048*/ 	.byte	0x04, 0x17
        /*004a*/ 	.short	(.L_19 - .L_18)
.L_18:
        /*004c*/ 	.word	0x00000000
        /*0050*/ 	.short	0x0000
        /*0052*/ 	.short	0x0000
        /*0054*/ 	.byte	0x00, 0xf4, 0x21, 0x00


	//----- nvinfo : EIATTR_SPARSE_MMA_MASK
	.align		4
.L_19:
        /*0058*/ 	.byte	0x03, 0x50
        /*005a*/ 	.short	0x0000


	//----- nvinfo : EIATTR_MAXREG_COUNT
	.align		4
        /*005c*/ 	.byte	0x03, 0x1b
        /*005e*/ 	.short	0x00ff


	//----- nvinfo : EIATTR_EXIT_INSTR_OFFSETS
	.align		4
        /*0060*/ 	.byte	0x04, 0x1c
        /*0062*/ 	.short	(.L_21 - .L_20)


	//   ....[0]....
.L_20:
        /*0064*/ 	.word	0x00000350


	//   ....[1]....
        /*0068*/ 	.word	0x000003d0


	//----- nvinfo : EIATTR_REQNTID
	.align		4
.L_21:
        /*006c*/ 	.byte	0x04, 0x10
        /*006e*/ 	.short	(.L_23 - .L_22)
.L_22:
        /*0070*/ 	.word	0x00000080
        /*0074*/ 	.word	0x00000001
        /*0078*/ 	.word	0x00000001


	//----- nvinfo : EIATTR_CBANK_PARAM_SIZE
	.align		4
.L_23:
        /*007c*/ 	.byte	0x03, 0x19
        /*007e*/ 	.short	0x0020


	//----- nvinfo : EIATTR_PARAM_CBANK
	.align		4
        /*0080*/ 	.byte	0x04, 0x0a
        /*0082*/ 	.short	(.L_25 - .L_24)
	.align		4
.L_24:
        /*0084*/ 	.word	index@(.nv.constant0.triton_poi_fused_convolution_1)
        /*0088*/ 	.short	0x0210
        /*008a*/ 	.short	0x0020


	//----- nvinfo : EIATTR_SW_WAR
	.align		4
.L_25:
        /*008c*/ 	.byte	0x04, 0x36
        /*008e*/ 	.short	(.L_27 - .L_26)
.L_26:
        /*0090*/ 	.word	0x00000008
.L_27:


//--------------------- .nv.callgraph             --------------------------
	.section	.nv.callgraph,"",@"SHT_CUDA_CALLGRAPH"
	.align	4
	.sectionentsize	8
	.align		4
        /*0000*/ 	.word	0x00000000
	.align		4
        /*0004*/ 	.word	0xffffffff
	.align		4
        /*0008*/ 	.word	0x00000000
	.align		4
        /*000c*/ 	.word	0xfffffffe
	.align		4
        /*0010*/ 	.word	0x00000000
	.align		4
        /*0014*/ 	.word	0xfffffffd
	.align		4
        /*0018*/ 	.word	0x00000000
	.align		4
        /*001c*/ 	.word	0xfffffffc


//--------------------- .text.triton_poi_fused_convolution_1 --------------------------
	.section	.text.triton_poi_fused_convolution_1,"ax",@progbits
	.sectionflags	@"SHF_BARRIERS=1"
	.align	128
        .global         triton_poi_fused_convolution_1
        .type           triton_poi_fused_convolution_1,@function
        .size           triton_poi_fused_convolution_1,(.L_x_1 - triton_poi_fused_convolution_1)
        .other          triton_poi_fused_convolution_1,@"STO_CUDA_ENTRY STV_DEFAULT"
triton_poi_fused_convolution_1:
.text.triton_poi_fused_convolution_1:
[----:B------:R-:W0:Y:S02]  /*0000*/  LDC R1, c[0x0][0x28] ;  /* 0x00000a00ff017b82 */ /* 0x000e240000000800 */
[----:B------:R-:W1:Y:S01]  /*0010*/  S2R R6, SR_TID.X ;  /* 0x0000000000067919 */ /* 0x000e620000002100 */
[----:B------:R-:W2:Y:S01]  /*0020*/  S2UR UR4, SR_CTAID.X ;  /* 0x00000000000479c3 */ /* 0x000ea20000002500 */
[----:B------:R-:W-:Y:S01]  /*0030*/  ULDC.64 UR8, c[0x0][0x208] ;  /* 0x0000820000087ab9 */ /* 0x000fe20000000a00 */
[----:B------:R-:W3:Y:S06]  /*0040*/  S2R R2, SR_CTAID.Y ;  /* 0x0000000000027919 */ /* 0x000eec0000002600 */
[----:B------:R-:W4:Y:S01]  /*0050*/  LDC.64 R4, c[0x0][0x218] ;  /* 0x00008600ff047b82 */ /* 0x000f220000000a00 */
[----:B--2---:R-:W-:Y:S01]  /*0060*/  USHF.L.U32 UR4, UR4, 0x4, URZ ;  /* 0x0000000404047899 */ /* 0x004fe2000800063f */
[----:B-1----:R-:W-:-:S02]  /*0070*/  IMAD.SHL.U32 R9, R6, 0x2, RZ ;  /* 0x0000000206097824 */ /* 0x002fc400078e00ff */
[----:B---3--:R-:W-:Y:S01]  /*0080*/  IMAD.SHL.U32 R0, R2, 0x10, RZ ;  /* 0x0000001002007824 */ /* 0x008fe200078e00ff */
[----:B------:R-:W-:Y:S02]  /*0090*/  SHF.R.S32.HI R7, RZ, 0x1b, R2 ;  /* 0x0000001bff077819 */ /* 0x000fe40000011402 */
[----:B------:R-:W-:Y:S01]  /*00a0*/  LOP3.LUT R9, R9, 0xe, RZ, 0xc0, !PT ;  /* 0x0000000e09097812 */ /* 0x000fe200078ec0ff */
[----:B------:R-:W1:Y:S01]  /*00b0*/  LDC.64 R2, c[0x0][0x210] ;  /* 0x00008400ff027b82 */ /* 0x000e620000000a00 */
[----:B------:R-:W-:Y:S02]  /*00c0*/  SGXT R7, R7, 0x1 ;  /* 0x000000010707781a */ /* 0x000fe40000000200 */
[----:B------:R-:W-:-:S04]  /*00d0*/  LOP3.LUT R8, R0, R9, RZ, 0xfc, !PT ;  /* 0x0000000900087212 */ /* 0x000fc800078efcff */
[----:B------:R-:W-:Y:S02]  /*00e0*/  LEA.HI R10, R7, R8, RZ, 0x8 ;  /* 0x00000008070a7211 */ /* 0x000fe400078f40ff */
[----:B------:R-:W-:Y:S02]  /*00f0*/  SHF.R.U32.HI R7, RZ, 0x3, R6 ;  /* 0x00000003ff077819 */ /* 0x000fe40000011606 */
[C---:B------:R-:W-:Y:S01]  /*0100*/  LOP3.LUT R11, R10.reuse, 0xffffff00, RZ, 0xc0, !PT ;  /* 0xffffff000a0b7812 */ /* 0x040fe200078ec0ff */
[----:B------:R-:W-:Y:S01]  /*0110*/  IMAD.SHL.U32 R10, R10, 0x10, RZ ;  /* 0x000000100a0a7824 */ /* 0x000fe200078e00ff */
[----:B------:R-:W-:-:S03]  /*0120*/  SGXT.U32 R7, R7, 0x4 ;  /* 0x000000040707781a */ /* 0x000fc60000000000 */
[----:B------:R-:W-:Y:S01]  /*0130*/  IMAD.IADD R11, R8, 0x1, -R11 ;  /* 0x00000001080b7824 */ /* 0x000fe200078e0a0b */
[----:B------:R-:W-:Y:S02]  /*0140*/  LOP3.LUT R8, R7, UR4, RZ, 0xfc, !PT ;  /* 0x0000000407087c12 */ /* 0x000fe4000f8efcff */
[----:B------:R-:W-:Y:S01]  /*0150*/  LOP3.LUT R13, R10, 0xfffff000, RZ, 0xc0, !PT ;  /* 0xfffff0000a0d7812 */ /* 0x000fe200078ec0ff */
[----:B----4-:R-:W-:Y:S01]  /*0160*/  IMAD.WIDE R4, R11, 0x4, R4 ;  /* 0x000000040b047825 */ /* 0x010fe200078e0204 */
[----:B------:R-:W-:-:S03]  /*0170*/  ISETP.GE.AND P0, PT, R8, 0x10, PT ;  /* 0x000000100800780c */ /* 0x000fc60003f06270 */
[----:B------:R-:W-:Y:S02]  /*0180*/  IMAD R10, R8, 0x100, R11 ;  /* 0x00000100080a7824 */ /* 0x000fe400078e020b */
[----:B------:R-:W2:Y:S02]  /*0190*/  LDG.E.EL.64 R4, desc[UR8][R4.64] ;  /* 0x0000000804047981 */ /* 0x000ea4000c2e1b00 */
[----:B------:R-:W-:-:S04]  /*01a0*/  IMAD.IADD R13, R10, 0x1, R13 ;  /* 0x000000010a0d7824 */ /* 0x000fc800078e020d */
[----:B-1----:R-:W-:Y:S01]  /*01b0*/  IMAD.WIDE R10, R13, 0x4, R2 ;  /* 0x000000040d0a7825 */ /* 0x002fe200078e0202 */
[----:B------:R-:W-:-:S06]  /*01c0*/  CS2R R2, SRZ ;  /* 0x0000000000027805 */ /* 0x000fcc000001ff00 */
[----:B------:R1:W2:Y:S01]  /*01d0*/  @!P0 LDG.E.EL.64 R2, desc[UR8][R10.64] ;  /* 0x000000080a028981 */ /* 0x0002a2000c2e1b00 */
[----:B------:R-:W3:Y:S01]  /*01e0*/  S2UR UR6, SR_CgaCtaId ;  /* 0x00000000000679c3 */ /* 0x000ee20000008800 */
[----:B------:R-:W-:Y:S01]  /*01f0*/  IMAD.SHL.U32 R8, R6, 0x20, RZ ;  /* 0x0000002006087824 */ /* 0x000fe200078e00ff */
[----:B------:R-:W-:-:S04]  /*0200*/  UMOV UR5, 0x400 ;  /* 0x0000040000057882 */ /* 0x000fc80000000000 */
[----:B------:R-:W-:-:S04]  /*0210*/  LOP3.LUT R8, R8, 0xe0, RZ, 0xc0, !PT ;  /* 0x000000e008087812 */ /* 0x000fc800078ec0ff */
[C---:B------:R-:W-:Y:S02]  /*0220*/  LOP3.LUT R14, R8.reuse, 0x10, RZ, 0xfc, !PT ;  /* 0x00000010080e7812 */ /* 0x040fe400078efcff */
[----:B------:R-:W-:Y:S01]  /*0230*/  LOP3.LUT R12, R8, R7, RZ, 0xfc, !PT ;  /* 0x00000007080c7212 */ /* 0x000fe200078efcff */
[----:B---3--:R-:W-:-:S06]  /*0240*/  UPRMT UR5, UR6, 0x654, UR5 ;  /* 0x0000065406057896 */ /* 0x008fcc0008000005 */
[----:B------:R-:W-:Y:S02]  /*0250*/  LEA.HI R13, R8, UR5, RZ, 0x1e ;  /* 0x00000005080d7c11 */ /* 0x000fe4000f8ff0ff */
[----:B------:R-:W-:-:S03]  /*0260*/  LEA.HI R15, R14, UR5, RZ, 0x1e ;  /* 0x000000050e0f7c11 */ /* 0x000fc6000f8ff0ff */
[C---:B------:R-:W-:Y:S02]  /*0270*/  IMAD R13, R12.reuse, 0x4, R13 ;  /* 0x000000040c0d7824 */ /* 0x040fe400078e020d */
[----:B------:R-:W-:Y:S01]  /*0280*/  IMAD R12, R12, 0x4, R15 ;  /* 0x000000040c0c7824 */ /* 0x000fe200078e020f */
[----:B------:R-:W-:Y:S02]  /*0290*/  LOP3.LUT R9, R9, UR4, RZ, 0xfc, !PT ;  /* 0x0000000409097c12 */ /* 0x000fe4000f8efcff */
[----:B------:R-:W-:Y:S02]  /*02a0*/  SHF.R.U32.HI R8, RZ, 0x1, R6 ;  /* 0x00000001ff087819 */ /* 0x000fe40000011606 */
[----:B------:R-:W-:Y:S01]  /*02b0*/  ISETP.GE.AND P0, PT, R9, 0x10, PT ;  /* 0x000000100900780c */ /* 0x000fe20003f06270 */
[----:B------:R-:W-:Y:S01]  /*02c0*/  IMAD.SHL.U32 R6, R6, 0x8, RZ ;  /* 0x0000000806067824 */ /* 0x000fe200078e00ff */
[----:B------:R-:W-:-:S04]  /*02d0*/  LOP3.LUT R8, R8, 0x3c, RZ, 0xc0, !PT ;  /* 0x0000003c08087812 */ /* 0x000fc800078ec0ff */
[----:B-1----:R-:W-:-:S04]  /*02e0*/  LOP3.LUT R11, R6, 0x3f8, RZ, 0xc0, !PT ;  /* 0x000003f8060b7812 */ /* 0x002fc800078ec0ff */
[----:B------:R-:W-:Y:S01]  /*02f0*/  IADD3 R8, R11, UR5, R8 ;  /* 0x000000050b087c10 */ /* 0x000fe2000fffe008 */
[----:B--2---:R-:W-:Y:S01]  /*0300*/  FADD R2, R4, R2 ;  /* 0x0000000204027221 */ /* 0x004fe20000000000 */
[----:B------:R-:W-:-:S04]  /*0310*/  FADD R3, R5, R3 ;  /* 0x0000000305037221 */ /* 0x000fc80000000000 */
[----:B------:R1:W-:Y:S04]  /*0320*/  STS [R13], R2 ;  /* 0x000000020d007388 */ /* 0x0003e80000000800 */
[----:B------:R1:W-:Y:S01]  /*0330*/  STS [R12+0x40], R3 ;  /* 0x000040030c007388 */ /* 0x0003e20000000800 */
[----:B------:R-:W-:Y:S06]  /*0340*/  BAR.SYNC.DEFER_BLOCKING 0x0 ;  /* 0x0000000000007b1d */ /* 0x000fec0000010000 */
[----:B-1----:R-:W-:Y:S05]  /*0350*/  @P0 EXIT ;  /* 0x000000000000094d */ /* 0x002fea0003800000 */
[----:B------:R-:W-:Y:S01]  /*0360*/  LDS R4, [R8] ;  /* 0x0000000008047984 */ /* 0x000fe20000000800 */
[----:B------:R-:W0:Y:S01]  /*0370*/  LDC.64 R2, c[0x0][0x220] ;  /* 0x00008800ff027b82 */ /* 0x000e220000000a00 */
[----:B------:R-:W-:Y:S02]  /*0380*/  LOP3.LUT R0, R0, R7, RZ, 0xfc, !PT ;  /* 0x0000000700007212 */ /* 0x000fe400078efcff */
[----:B------:R-:W1:Y:S03]  /*0390*/  LDS R5, [R8+0x4] ;  /* 0x0000040008057984 */ /* 0x000e660000000800 */
[----:B------:R-:W-:-:S04]  /*03a0*/  IMAD R9, R0, 0x10, R9 ;  /* 0x0000001000097824 */ /* 0x000fc800078e0209 */
[----:B0-----:R-:W-:-:S05]  /*03b0*/  IMAD.WIDE R2, R9, 0x4, R2 ;  /* 0x0000000409027825 */ /* 0x001fca00078e0202 */
[----:B-1----:R-:W-:Y:S01]  /*03c0*/  STG.E.64 desc[UR8][R2.64], R4 ;  /* 0x0000000402007986 */ /* 0x002fe2000c101b08 */
[----:B------:R-:W-:Y:S05]  /*03d0*/  EXIT ;  /* 0x000000000000794d */ /* 0x000fea0003800000 */
.L_x_0:
[----:B------:R-:W-:-:S00]  /*03e0*/  BRA `(.L_x_0) ;  /* 0xfffffffc00fc7947 */ /* 0x000fc0000383ffff */
[----:B------:R-:W-:-:S00]  /*03f0*/  NOP ;  /* 0x0000000000007918 */ /* 0x000fc00000000000 */
        /* <DEDUP_REMOVED lines=8> */
.L_x_1:


//--------------------- .nv.shared.triton_poi_fused_convolution_1 --------------------------
	.section	.nv.shared.triton_poi_fused_convolution_1,"aw",@nobits
	.sectionflags	@""
	.align	16
	.zero		1024


//--------------------- .nv.constant0.triton_poi_fused_convolution_1 --------------------------
	.section	.nv.constant0.triton_poi_fused_convolution_1,"a",@progbits
	.sectionflags	@""
	.align	4
.nv.constant0.triton_poi_fused_convolution_1:
	.zero		560
